	.headerflags	@"EF_CUDA_TEXMODE_UNIFIED EF_CUDA_64BIT_ADDRESS EF_CUDA_ACCELERATORS EF_CUDA_SM90 EF_CUDA_VIRTUAL_SM(EF_CUDA_SM90)"
	.elftype	@"ET_EXEC"


//--------------------- .nv.info                  --------------------------
	.section	.nv.info,"",@"SHT_CUDA_INFO"
	.align	4


	//----- nvinfo : EIATTR_REGCOUNT
	.align		4
        /*0000*/ 	.byte	0x04, 0x2f
        /*0002*/ 	.short	(.L_1 - .L_0)
	.align		4
.L_0:
        /*0004*/ 	.word	index@(triton_poi_fused_max_pool2d_with_indices_21)
        /*0008*/ 	.word	0x0000001e


	//----- nvinfo : EIATTR_MIN_STACK_SIZE
	.align		4
.L_1:
        /*000c*/ 	.byte	0x04, 0x12
        /*000e*/ 	.short	(.L_3 - .L_2)
	.align		4
.L_2:
        /*0010*/ 	.word	index@(triton_poi_fused_max_pool2d_with_indices_21)
        /*0014*/ 	.word	0x00000000


	//----- nvinfo : EIATTR_FRAME_SIZE
	.align		4
.L_3:
        /*0018*/ 	.byte	0x04, 0x11
        /*001a*/ 	.short	(.L_5 - .L_4)
	.align		4
.L_4:
        /*001c*/ 	.word	index@(triton_poi_fused_max_pool2d_with_indices_21)
        /*0020*/ 	.word	0x00000000


	//----- nvinfo : EIATTR_MIN_STACK_SIZE
	.align		4
.L_5:
        /*0024*/ 	.byte	0x04, 0x12
        /*0026*/ 	.short	(.L_7 - .L_6)
	.align		4
.L_6:
        /*0028*/ 	.word	index@(triton_poi_fused_max_pool2d_with_indices_21)
        /*002c*/ 	.word	0x00000000
.L_7:


//--------------------- .nv.info.triton_poi_fused_max_pool2d_with_indices_21 --------------------------
	.section	.nv.info.triton_poi_fused_max_pool2d_with_indices_21,"",@"SHT_CUDA_INFO"
	.sectionflags	@""
	.align	4


	//----- nvinfo : EIATTR_CUDA_API_VERSION
	.align		4
        /*0000*/ 	.byte	0x04, 0x37
        /*0002*/ 	.short	(.L_9 - .L_8)
.L_8:
        /*0004*/ 	.word	0x0000007c


	//----- nvinfo : EIATTR_KPARAM_INFO
	.align		4
.L_9:
        /*0008*/ 	.byte	0x04, 0x17
        /*000a*/ 	.short	(.L_11 - .L_10)
.L_10:
        /*000c*/ 	.word	0x00000000
        /*0010*/ 	.short	0x0003
        /*0012*/ 	.short	0x0018
        /*0014*/ 	.byte	0x00, 0xf0, 0x11, 0x00


	//----- nvinfo : EIATTR_KPARAM_INFO
	.align		4
.L_11:
        /*0018*/ 	.byte	0x04, 0x17
        /*001a*/ 	.short	(.L_13 - .L_12)
.L_12:
        /*001c*/ 	.word	0x00000000
        /*0020*/ 	.short	0x0002
        /*0022*/ 	.short	0x0010
        /*0024*/ 	.byte	0x00, 0xf4, 0x21, 0x00


	//----- nvinfo : EIATTR_KPARAM_INFO
	.align		4
.L_13:
        /*0028*/ 	.byte	0x04, 0x17
        /*002a*/ 	.short	(.L_15 - .L_14)
.L_14:
        /*002c*/ 	.word	0x00000000
        /*0030*/ 	.short	0x0001
        /*0032*/ 	.short	0x0008
        /*0034*/ 	.byte	0x00, 0xf4, 0x21, 0x00


	//----- nvinfo : EIATTR_KPARAM_INFO
	.align		4
.L_15:
        /*0038*/ 	.byte	0x04, 0x17
        /*003a*/ 	.short	(.L_17 - .L_16)
.L_16:
        /*003c*/ 	.word	0x00000000
        /*0040*/ 	.short	0x0000
        /*0042*/ 	.short	0x0000
        /*0044*/ 	.byte	0x00, 0xf4, 0x21, 0x00


	//----- nvinfo : EIATTR_SPARSE_MMA_MASK
	.align		4
.L_17:
        /*0048*/ 	.byte	0x03, 0x50
        /*004a*/ 	.short	0x0000


	//----- nvinfo : EIATTR_MAXREG_COUNT
	.align		4
        /*004c*/ 	.byte	0x03, 0x1b
        /*004e*/ 	.short	0x00ff


	//----- nvinfo : EIATTR_EXIT_INSTR_OFFSETS
	.align		4
        /*0050*/ 	.byte	0x04, 0x1c
        /*0052*/ 	.short	(.L_19 - .L_18)


	//   ....[0]....
.L_18:
        /*0054*/ 	.word	0x00000870


	//----- nvinfo : EIATTR_REQNTID
	.align		4
.L_19:
        /*0058*/ 	.byte	0x04, 0x10
        /*005a*/ 	.short	(.L_21 - .L_20)
.L_20:
        /*005c*/ 	.word	0x00000080
        /*0060*/ 	.word	0x00000001
        /*0064*/ 	.word	0x00000001


	//----- nvinfo : EIATTR_CBANK_PARAM_SIZE
	.align		4
.L_21:
        /*0068*/ 	.byte	0x03, 0x19
        /*006a*/ 	.short	0x001c


	//----- nvinfo : EIATTR_PARAM_CBANK
	.align		4
        /*006c*/ 	.byte	0x04, 0x0a
        /*006e*/ 	.short	(.L_23 - .L_22)
	.align		4
.L_22:
        /*0070*/ 	.word	index@(.nv.constant0.triton_poi_fused_max_pool2d_with_indices_21)
        /*0074*/ 	.short	0x0210
        /*0076*/ 	.short	0x001c


	//----- nvinfo : EIATTR_SW_WAR
	.align		4
.L_23:
        /*0078*/ 	.byte	0x04, 0x36
        /*007a*/ 	.short	(.L_25 - .L_24)
.L_24:
        /*007c*/ 	.word	0x00000008
.L_25:


//--------------------- .nv.callgraph             --------------------------
	.section	.nv.callgraph,"",@"SHT_CUDA_CALLGRAPH"
	.align	4
	.sectionentsize	8
	.align		4
        /*0000*/ 	.word	0x00000000
	.align		4
        /*0004*/ 	.word	0xffffffff
	.align		4
        /*0008*/ 	.word	0x00000000
	.align		4
        /*000c*/ 	.word	0xfffffffe
	.align		4
        /*0010*/ 	.word	0x00000000
	.align		4
        /*0014*/ 	.word	0xfffffffd
	.align		4
        /*0018*/ 	.word	0x00000000
	.align		4
        /*001c*/ 	.word	0xfffffffc


//--------------------- .text.triton_poi_fused_max_pool2d_with_indices_21 --------------------------
	.section	.text.triton_poi_fused_max_pool2d_with_indices_21,"ax",@progbits
	.align	128
        .global         triton_poi_fused_max_pool2d_with_indices_21
        .type           triton_poi_fused_max_pool2d_with_indices_21,@function
        .size           triton_poi_fused_max_pool2d_with_indices_21,(.L_x_1 - triton_poi_fused_max_pool2d_with_indices_21)
        .other          triton_poi_fused_max_pool2d_with_indices_21,@"STO_CUDA_ENTRY STV_DEFAULT"
triton_poi_fused_max_pool2d_with_indices_21:
.text.triton_poi_fused_max_pool2d_with_indices_21:
[----:B------:R-:W-:Y:S01]  /*0000*/  LDC R1, c[0x0][0x28] ;  /* 0x00000a00ff017b82 */ /* 0x000fe20000000800 */
[----:B------:R-:W1:Y:S01]  /*0010*/  S2R R0, SR_TID.X ;  /* 0x0000000000007919 */ /* 0x000e620000002100 */
[----:B------:R-:W-:Y:S01]  /*0020*/  ULDC.64 UR4, c[0x0][0x208] ;  /* 0x0000820000047ab9 */ /* 0x000fe20000000a00 */
[----:B------:R-:W-:Y:S01]  /*0030*/  ULDC.64 UR6, c[0x0][0x220] ;  /* 0x0000880000067ab9 */ /* 0x000fe20000000a00 */
[----:B------:R-:W2:Y:S01]  /*0040*/  S2R R3, SR_CTAID.X ;  /* 0x0000000000037919 */ /* 0x000ea20000002500 */
[----:B-1----:R-:W-:Y:S02]  /*0050*/  LOP3.LUT R0, R0, 0x7f, RZ, 0xc0, !PT ;  /* 0x0000007f00007812 */ /* 0x002fe400078ec0ff */
[----:B--2---:R-:W-:-:S03]  /*0060*/  SHF.R.S32.HI R5, RZ, 0x18, R3 ;  /* 0x00000018ff057819 */ /* 0x004fc60000011403 */
[----:B------:R-:W-:Y:S01]  /*0070*/  IMAD R0, R3, 0x80, R0 ;  /* 0x0000008003007824 */ /* 0x000fe200078e0200 */
[----:B------:R-:W-:-:S04]  /*0080*/  SGXT R5, R5, 0x1 ;  /* 0x000000010505781a */ /* 0x000fc80000000200 */
[----:B------:R-:W-:Y:S02]  /*0090*/  SHF.R.S32.HI R3, RZ, 0x1f, R0 ;  /* 0x0000001fff037819 */ /* 0x000fe40000011400 */
[-C--:B------:R-:W-:Y:S02]  /*00a0*/  LEA.HI R6, R5, R0.reuse, RZ, 0xa ;  /* 0x0000000005067211 */ /* 0x080fe400078f50ff */
[----:B------:R-:W-:Y:S02]  /*00b0*/  LEA.HI R4, R3, R0, RZ, 0x8 ;  /* 0x0000000003047211 */ /* 0x000fe400078f40ff */
[----:B------:R-:W1:Y:S01]  /*00c0*/  LDC.64 R2, c[0x0][0x210] ;  /* 0x00008400ff027b82 */ /* 0x000e620000000a00 */
[----:B------:R-:W-:Y:S01]  /*00d0*/  IMAD.SHL.U32 R7, R6, 0x10, RZ ;  /* 0x0000001006077824 */ /* 0x000fe200078e00ff */
[----:B------:R-:W-:-:S04]  /*00e0*/  SHF.R.S32.HI R5, RZ, 0x8, R4 ;  /* 0x00000008ff057819 */ /* 0x000fc80000011404 */
[----:B------:R-:W-:Y:S02]  /*00f0*/  LEA.HI R6, R5, R5, RZ, 0x2 ;  /* 0x0000000505067211 */ /* 0x000fe400078f10ff */
[----:B------:R-:W-:Y:S02]  /*0100*/  LOP3.LUT R8, R7, 0xffffc000, RZ, 0xc0, !PT ;  /* 0xffffc00007087812 */ /* 0x000fe400078ec0ff */
[----:B------:R-:W-:Y:S02]  /*0110*/  LOP3.LUT R7, R4, 0xffffff00, RZ, 0xc0, !PT ;  /* 0xffffff0004077812 */ /* 0x000fe400078ec0ff */
[----:B------:R-:W-:Y:S02]  /*0120*/  LOP3.LUT R6, R6, 0x3ffffc, RZ, 0xc0, !PT ;  /* 0x003ffffc06067812 */ /* 0x000fe400078ec0ff */
[----:B------:R-:W-:-:S03]  /*0130*/  IADD3 R7, R8, R0, -R7 ;  /* 0x0000000008077210 */ /* 0x000fc60007ffe807 */
[----:B------:R-:W-:-:S04]  /*0140*/  IMAD.IADD R6, R5, 0x1, -R6 ;  /* 0x0000000105067824 */ /* 0x000fc800078e0a06 */
[----:B------:R-:W-:-:S04]  /*0150*/  IMAD R25, R6, 0x400, R7 ;  /* 0x0000040006197824 */ /* 0x000fc800078e0207 */
[C---:B------:R-:W-:Y:S02]  /*0160*/  VIADD R7, R25.reuse, 0x100 ;  /* 0x0000010019077836 */ /* 0x040fe40000000000 */
[----:B-1----:R-:W-:-:S04]  /*0170*/  IMAD.WIDE R4, R25, 0x4, R2 ;  /* 0x0000000419047825 */ /* 0x002fc800078e0202 */
[--C-:B------:R-:W-:Y:S01]  /*0180*/  IMAD.WIDE R6, R7, 0x4, R2.reuse ;  /* 0x0000000407067825 */ /* 0x100fe200078e0202 */
[----:B------:R1:W2:Y:S03]  /*0190*/  LDG.E R21, desc[UR4][R4.64] ;  /* 0x0000000404157981 */ /* 0x0002a6000c1e1900 */
[----:B------:R-:W-:Y:S01]  /*01a0*/  VIADD R9, R25, 0x200 ;  /* 0x0000020019097836 */ /* 0x000fe20000000000 */
[----:B------:R3:W2:Y:S03]  /*01b0*/  LDG.E R20, desc[UR4][R6.64] ;  /* 0x0000000406147981 */ /* 0x0006a6000c1e1900 */
[----:B------:R-:W-:-:S04]  /*01c0*/  IMAD.WIDE R8, R9, 0x4, R2 ;  /* 0x0000000409087825 */ /* 0x000fc800078e0202 */
[----:B------:R-:W-:Y:S01]  /*01d0*/  VIADD R11, R25, 0x300 ;  /* 0x00000300190b7836 */ /* 0x000fe20000000000 */
[----:B------:R4:W5:Y:S03]  /*01e0*/  LDG.E R19, desc[UR4][R8.64] ;  /* 0x0000000408137981 */ /* 0x000966000c1e1900 */
[----:B------:R-:W-:-:S04]  /*01f0*/  IMAD.WIDE R10, R11, 0x4, R2 ;  /* 0x000000040b0a7825 */ /* 0x000fc800078e0202 */
[----:B------:R-:W-:Y:S01]  /*0200*/  VIADD R13, R25, 0x1000 ;  /* 0x00001000190d7836 */ /* 0x000fe20000000000 */
[----:B------:R1:W5:Y:S03]  /*0210*/  LDG.E R18, desc[UR4][R10.64] ;  /* 0x000000040a127981 */ /* 0x000366000c1e1900 */
[----:B------:R-:W-:-:S04]  /*0220*/  IMAD.WIDE R12, R13, 0x4, R2 ;  /* 0x000000040d0c7825 */ /* 0x000fc800078e0202 */
[----:B------:R-:W-:Y:S01]  /*0230*/  VIADD R15, R25, 0x1100 ;  /* 0x00001100190f7836 */ /* 0x000fe20000000000 */
[----:B------:R-:W5:Y:S03]  /*0240*/  LDG.E R17, desc[UR4][R12.64] ;  /* 0x000000040c117981 */ /* 0x000f66000c1e1900 */
[----:B-1----:R-:W-:-:S04]  /*0250*/  IMAD.WIDE R4, R15, 0x4, R2 ;  /* 0x000000040f047825 */ /* 0x002fc800078e0202 */
[----:B---3--:R-:W-:Y:S01]  /*0260*/  VIADD R7, R25, 0x1200 ;  /* 0x0000120019077836 */ /* 0x008fe20000000000 */
[----:B------:R1:W3:Y:S03]  /*0270*/  LDG.E R16, desc[UR4][R4.64] ;  /* 0x0000000404107981 */ /* 0x0002e6000c1e1900 */
[----:B------:R-:W-:-:S04]  /*0280*/  IMAD.WIDE R6, R7, 0x4, R2 ;  /* 0x0000000407067825 */ /* 0x000fc800078e0202 */
[----:B----4-:R-:W-:Y:S01]  /*0290*/  VIADD R9, R25, 0x1300 ;  /* 0x0000130019097836 */ /* 0x010fe20000000000 */
[----:B------:R4:W3:Y:S03]  /*02a0*/  LDG.E R15, desc[UR4][R6.64] ;  /* 0x00000004060f7981 */ /* 0x0008e6000c1e1900 */
[----:B------:R-:W-:-:S04]  /*02b0*/  IMAD.WIDE R8, R9, 0x4, R2 ;  /* 0x0000000409087825 */ /* 0x000fc800078e0202 */
[----:B0-----:R-:W-:Y:S01]  /*02c0*/  VIADD R11, R25, 0x2000 ;  /* 0x00002000190b7836 */ /* 0x001fe20000000000 */
[----:B------:R0:W3:Y:S03]  /*02d0*/  LDG.E R14, desc[UR4][R8.64] ;  /* 0x00000004080e7981 */ /* 0x0000e6000c1e1900 */
[----:B------:R-:W-:-:S04]  /*02e0*/  IMAD.WIDE R10, R11, 0x4, R2 ;  /* 0x000000040b0a7825 */ /* 0x000fc800078e0202 */
[----:B------:R-:W-:Y:S01]  /*02f0*/  VIADD R27, R25, 0x2100 ;  /* 0x00002100191b7836 */ /* 0x000fe20000000000 */
[----:B------:R0:W3:Y:S03]  /*0300*/  LDG.E R13, desc[UR4][R10.64] ;  /* 0x000000040a0d7981 */ /* 0x0000e6000c1e1900 */
[----:B------:R-:W-:-:S04]  /*0310*/  IMAD.WIDE R26, R27, 0x4, R2 ;  /* 0x000000041b1a7825 */ /* 0x000fc800078e0202 */
[----:B------:R-:W-:Y:S01]  /*0320*/  VIADD R23, R25, 0x2200 ;  /* 0x0000220019177836 */ /* 0x000fe20000000000 */
[----:B------:R-:W3:Y:S03]  /*0330*/  LDG.E R12, desc[UR4][R26.64] ;  /* 0x000000041a0c7981 */ /* 0x000ee6000c1e1900 */
[----:B------:R-:W-:-:S04]  /*0340*/  IMAD.WIDE R22, R23, 0x4, R2 ;  /* 0x0000000417167825 */ /* 0x000fc800078e0202 */
[----:B-1----:R-:W-:Y:S02]  /*0350*/  VIADD R5, R25, 0x2300 ;  /* 0x0000230019057836 */ /* 0x002fe40000000000 */
[----:B------:R-:W3:Y:S02]  /*0360*/  LDG.E R23, desc[UR4][R22.64] ;  /* 0x0000000416177981 */ /* 0x000ee4000c1e1900 */
[----:B------:R-:W-:-:S04]  /*0370*/  IMAD.WIDE R4, R5, 0x4, R2 ;  /* 0x0000000405047825 */ /* 0x000fc800078e0202 */
[----:B----4-:R-:W-:Y:S02]  /*0380*/  VIADD R7, R25, 0x3000 ;  /* 0x0000300019077836 */ /* 0x010fe40000000000 */
[----:B------:R-:W4:Y:S02]  /*0390*/  LDG.E R4, desc[UR4][R4.64] ;  /* 0x0000000404047981 */ /* 0x000f24000c1e1900 */
[----:B------:R-:W-:-:S04]  /*03a0*/  IMAD.WIDE R6, R7, 0x4, R2 ;  /* 0x0000000407067825 */ /* 0x000fc800078e0202 */
[----:B0-----:R-:W-:Y:S02]  /*03b0*/  VIADD R9, R25, 0x3100 ;  /* 0x0000310019097836 */ /* 0x001fe40000000000 */
[----:B------:R-:W4:Y:S02]  /*03c0*/  LDG.E R7, desc[UR4][R6.64] ;  /* 0x0000000406077981 */ /* 0x000f24000c1e1900 */
[----:B------:R-:W-:-:S04]  /*03d0*/  IMAD.WIDE R8, R9, 0x4, R2 ;  /* 0x0000000409087825 */ /* 0x000fc800078e0202 */
[----:B------:R-:W-:Y:S02]  /*03e0*/  VIADD R11, R25, 0x3200 ;  /* 0x00003200190b7836 */ /* 0x000fe40000000000 */
[----:B------:R-:W4:Y:S02]  /*03f0*/  LDG.E R8, desc[UR4][R8.64] ;  /* 0x0000000408087981 */ /* 0x000f24000c1e1900 */
[----:B------:R-:W-:-:S04]  /*0400*/  IMAD.WIDE R10, R11, 0x4, R2 ;  /* 0x000000040b0a7825 */ /* 0x000fc800078e0202 */
[----:B------:R-:W-:Y:S02]  /*0410*/  VIADD R25, R25, 0x3300 ;  /* 0x0000330019197836 */ /* 0x000fe40000000000 */
[----:B------:R-:W4:Y:S02]  /*0420*/  LDG.E R11, desc[UR4][R10.64] ;  /* 0x000000040a0b7981 */ /* 0x000f24000c1e1900 */
[----:B------:R-:W-:-:S06]  /*0430*/  IMAD.WIDE R2, R25, 0x4, R2 ;  /* 0x0000000419027825 */ /* 0x000fcc00078e0202 */
[----:B------:R0:W4:Y:S01]  /*0440*/  LDG.E R2, desc[UR4][R2.64] ;  /* 0x0000000402027981 */ /* 0x000122000c1e1900 */
[C---:B--2---:R-:W-:Y:S02]  /*0450*/  FSETP.GT.AND P3, PT, R20.reuse, R21, PT ;  /* 0x000000151400720b */ /* 0x044fe40003f64000 */
[----:B------:R-:W-:Y:S02]  /*0460*/  FSETP.NAN.AND P0, PT, R20, R20, PT ;  /* 0x000000141400720b */ /* 0x000fe40003f08000 */
[----:B-----5:R-:W-:-:S09]  /*0470*/  FSETP.NAN.AND P1, PT, R19, R19, PT ;  /* 0x000000131300720b */ /* 0x020fd20003f28000 */
[----:B------:R-:W-:Y:S02]  /*0480*/  @!P3 FSEL R20, R20, R21, P0 ;  /* 0x000000151414b208 */ /* 0x000fe40000000000 */
[----:B------:R-:W-:Y:S02]  /*0490*/  FSETP.NAN.AND P4, PT, R18, R18, PT ;  /* 0x000000121200720b */ /* 0x000fe40003f88000 */
[----:B------:R-:W-:-:S04]  /*04a0*/  FSETP.GEU.AND P2, PT, R20, R19, PT ;  /* 0x000000131400720b */ /* 0x000fc80003f4e000 */
[----:B------:R-:W-:Y:S02]  /*04b0*/  @!P1 FSEL R19, R19, R20, !P2 ;  /* 0x0000001413139208 */ /* 0x000fe40005000000 */
[----:B------:R-:W-:Y:S02]  /*04c0*/  FSETP.NAN.AND P5, PT, R17, R17, PT ;  /* 0x000000111100720b */ /* 0x000fe40003fa8000 */
[----:B------:R-:W-:-:S04]  /*04d0*/  FSETP.GEU.AND P0, PT, R19, R18, PT ;  /* 0x000000121300720b */ /* 0x000fc80003f0e000 */
[----:B------:R-:W-:Y:S02]  /*04e0*/  @!P4 FSEL R18, R18, R19, !P0 ;  /* 0x000000131212c208 */ /* 0x000fe40004000000 */
[----:B---3--:R-:W-:Y:S02]  /*04f0*/  FSETP.NAN.AND P6, PT, R16, R16, PT ;  /* 0x000000101000720b */ /* 0x008fe40003fc8000 */
[----:B------:R-:W-:-:S04]  /*0500*/  FSETP.GEU.AND P1, PT, R18, R17, PT ;  /* 0x000000111200720b */ /* 0x000fc80003f2e000 */
[----:B------:R-:W-:Y:S02]  /*0510*/  @!P5 FSEL R17, R17, R18, !P1 ;  /* 0x000000121111d208 */ /* 0x000fe40004800000 */
[----:B------:R-:W-:Y:S02]  /*0520*/  FSETP.NAN.AND P4, PT, R15, R15, PT ;  /* 0x0000000f0f00720b */ /* 0x000fe40003f88000 */
[----:B------:R-:W-:-:S04]  /*0530*/  FSETP.GEU.AND P5, PT, R17, R16, PT ;  /* 0x000000101100720b */ /* 0x000fc80003fae000 */
[----:B------:R-:W-:Y:S02]  /*0540*/  @!P6 FSEL R16, R16, R17, !P5 ;  /* 0x000000111010e208 */ /* 0x000fe40006800000 */
[----:B0-----:R-:W-:Y:S02]  /*0550*/  SEL R3, RZ, 0x1, !P3 ;  /* 0x00000001ff037807 */ /* 0x001fe40005800000 */
[----:B------:R-:W-:Y:S02]  /*0560*/  FSETP.NAN.AND P6, PT, R14, R14, PT ;  /* 0x0000000e0e00720b */ /* 0x000fe40003fc8000 */
[----:B------:R-:W-:-:S04]  /*0570*/  FSETP.GEU.AND P3, PT, R16, R15, PT ;  /* 0x0000000f1000720b */ /* 0x000fc80003f6e000 */
[----:B------:R-:W-:Y:S02]  /*0580*/  @!P4 FSEL R15, R15, R16, !P3 ;  /* 0x000000100f0fc208 */ /* 0x000fe40005800000 */
[----:B------:R-:W-:Y:S02]  /*0590*/  SEL R3, R3, 0x2, P2 ;  /* 0x0000000203037807 */ /* 0x000fe40001000000 */
        /* <DEDUP_REMOVED lines=12> */
[----:B----4-:R-:W-:Y:S02]  /*0660*/  FSETP.NAN.AND P6, PT, R4, R4, PT ;  /* 0x000000040400720b */ /* 0x010fe40003fc8000 */
[----:B------:R-:W-:-:S04]  /*0670*/  FSETP.GEU.AND P5, PT, R12, R23, PT ;  /* 0x000000170c00720b */ /* 0x000fc80003fae000 */
[----:B------:R-:W-:Y:S02]  /*0680*/  @!P4 FSEL R23, R23, R12, !P5 ;  /* 0x0000000c1717c208 */ /* 0x000fe40006800000 */
[----:B------:R-:W-:Y:S02]  /*0690*/  SEL R3, R3, 0x6, P3 ;  /* 0x0000000603037807 */ /* 0x000fe40001800000 */
[----:B------:R-:W-:Y:S02]  /*06a0*/  FSETP.NAN.AND P4, PT, R7, R7, PT ;  /* 0x000000070700720b */ /* 0x000fe40003f88000 */
[----:B------:R-:W-:Y:S02]  /*06b0*/  FSETP.GEU.AND P3, PT, R23, R4, PT ;  /* 0x000000041700720b */ /* 0x000fe40003f6e000 */
[----:B------:R-:W-:Y:S02]  /*06c0*/  SEL R3, R3, 0x7, P2 ;  /* 0x0000000703037807 */ /* 0x000fe40001000000 */
[----:B------:R-:W-:-:S02]  /*06d0*/  @!P6 FSEL R4, R4, R23, !P3 ;  /* 0x000000170404e208 */ /* 0x000fc40005800000 */
[----:B------:R-:W-:Y:S02]  /*06e0*/  FSETP.NAN.AND P6, PT, R8, R8, PT ;  /* 0x000000080800720b */ /* 0x000fe40003fc8000 */
[----:B------:R-:W-:Y:S02]  /*06f0*/  FSETP.GEU.AND P2, PT, R4, R7, PT ;  /* 0x000000070400720b */ /* 0x000fe40003f4e000 */
[----:B------:R-:W-:Y:S02]  /*0700*/  SEL R3, R3, 0x8, P0 ;  /* 0x0000000803037807 */ /* 0x000fe40000000000 */
[----:B------:R-:W-:Y:S02]  /*0710*/  @!P4 FSEL R7, R7, R4, !P2 ;  /* 0x000000040707c208 */ /* 0x000fe40005000000 */
[----:B------:R-:W0:Y:S01]  /*0720*/  LDC.64 R4, c[0x0][0x218] ;  /* 0x00008600ff047b82 */ /* 0x000e220000000a00 */
[----:B------:R-:W-:Y:S02]  /*0730*/  SEL R3, R3, 0x9, P1 ;  /* 0x0000000903037807 */ /* 0x000fe40000800000 */
[----:B------:R-:W-:-:S02]  /*0740*/  FSETP.NAN.AND P0, PT, R11, R11, PT ;  /* 0x0000000b0b00720b */ /* 0x000fc40003f08000 */
[----:B------:R-:W-:Y:S02]  /*0750*/  FSETP.GEU.AND P1, PT, R7, R8, PT ;  /* 0x000000080700720b */ /* 0x000fe40003f2e000 */
[----:B------:R-:W-:Y:S02]  /*0760*/  SEL R3, R3, 0xa, P5 ;  /* 0x0000000a03037807 */ /* 0x000fe40002800000 */
[----:B------:R-:W-:Y:S02]  /*0770*/  @!P6 FSEL R8, R8, R7, !P1 ;  /* 0x000000070808e208 */ /* 0x000fe40004800000 */
[----:B------:R-:W-:Y:S02]  /*0780*/  SEL R3, R3, 0xb, P3 ;  /* 0x0000000b03037807 */ /* 0x000fe40001800000 */
[----:B------:R-:W-:Y:S02]  /*0790*/  FSETP.NAN.AND P4, PT, R2, R2, PT ;  /* 0x000000020200720b */ /* 0x000fe40003f88000 */
[----:B------:R-:W-:-:S02]  /*07a0*/  FSETP.GEU.AND P3, PT, R8, R11, PT ;  /* 0x0000000b0800720b */ /* 0x000fc40003f6e000 */
[----:B------:R-:W-:Y:S02]  /*07b0*/  SEL R3, R3, 0xc, P2 ;  /* 0x0000000c03037807 */ /* 0x000fe40001000000 */
[----:B------:R-:W-:Y:S02]  /*07c0*/  @!P0 FSEL R11, R11, R8, !P3 ;  /* 0x000000080b0b8208 */ /* 0x000fe40005800000 */
[----:B------:R-:W-:Y:S02]  /*07d0*/  SEL R3, R3, 0xd, P1 ;  /* 0x0000000d03037807 */ /* 0x000fe40000800000 */
[----:B------:R-:W-:Y:S02]  /*07e0*/  FSETP.GEU.AND P0, PT, R11, R2, PT ;  /* 0x000000020b00720b */ /* 0x000fe40003f0e000 */
[----:B------:R-:W-:Y:S02]  /*07f0*/  IADD3 R6, P1, R0, UR6, RZ ;  /* 0x0000000600067c10 */ /* 0x000fe4000ff3e0ff */
[----:B------:R-:W-:Y:S01]  /*0800*/  SEL R3, R3, 0xe, P3 ;  /* 0x0000000e03037807 */ /* 0x000fe20001800000 */
[----:B0-----:R-:W-:Y:S01]  /*0810*/  IMAD.WIDE R4, R0, 0x4, R4 ;  /* 0x0000000400047825 */ /* 0x001fe200078e0204 */
[----:B------:R-:W-:-:S02]  /*0820*/  @!P4 SEL R2, R2, R11, !P0 ;  /* 0x0000000b0202c207 */ /* 0x000fc40004000000 */
[----:B------:R-:W-:Y:S02]  /*0830*/  LEA.HI.X.SX32 R7, R0, UR7, 0x1, P1 ;  /* 0x0000000700077c11 */ /* 0x000fe400088f0eff */
[----:B------:R-:W-:Y:S01]  /*0840*/  SEL R3, R3, 0xf, P0 ;  /* 0x0000000f03037807 */ /* 0x000fe20000000000 */
[----:B------:R-:W-:Y:S04]  /*0850*/  STG.E desc[UR4][R4.64], R2 ;  /* 0x0000000204007986 */ /* 0x000fe8000c101904 */
[----:B------:R-:W-:Y:S01]  /*0860*/  STG.E.U8 desc[UR4][R6.64], R3 ;  /* 0x0000000306007986 */ /* 0x000fe2000c101104 */
[----:B------:R-:W-:Y:S05]  /*0870*/  EXIT ;  /* 0x000000000000794d */ /* 0x000fea0003800000 */
.L_x_0:
[----:B------:R-:W-:-:S00]  /*0880*/  BRA `(.L_x_0) ;  /* 0xfffffffc00fc7947 */ /* 0x000fc0000383ffff */
[----:B------:R-:W-:-:S00]  /*0890*/  NOP ;  /* 0x0000000000007918 */ /* 0x000fc00000000000 */
        /* <DEDUP_REMOVED lines=14> */
.L_x_1:


//--------------------- .nv.constant0.triton_poi_fused_max_pool2d_with_indices_21 --------------------------
	.section	.nv.constant0.triton_poi_fused_max_pool2d_with_indices_21,"a",@progbits
	.sectionflags	@""
	.align	4
.nv.constant0.triton_poi_fused_max_pool2d_with_indices_21:
	.zero		556
